	.headerflags	@"EF_CUDA_TEXMODE_UNIFIED EF_CUDA_64BIT_ADDRESS EF_CUDA_ACCELERATORS EF_CUDA_SM90 EF_CUDA_VIRTUAL_SM(EF_CUDA_SM90)"
	.elftype	@"ET_EXEC"


//--------------------- .nv.info                  --------------------------
	.section	.nv.info,"",@"SHT_CUDA_INFO"
	.align	4


	//----- nvinfo : EIATTR_REGCOUNT
	.align		4
        /*0000*/ 	.byte	0x04, 0x2f
        /*0002*/ 	.short	(.L_3 - .L_2)
	.align		4
.L_2:
        /*0004*/ 	.word	index@(triton_poi_fused__native_batch_norm_legit_no_training_convolution_relu_threshold_backward_0)
        /*0008*/ 	.word	0x00000013


	//----- nvinfo : EIATTR_MIN_STACK_SIZE
	.align		4
.L_3:
        /*000c*/ 	.byte	0x04, 0x12
        /*000e*/ 	.short	(.L_5 - .L_4)
	.align		4
.L_4:
        /*0010*/ 	.word	index@(triton_poi_fused__native_batch_norm_legit_no_training_convolution_relu_threshold_backward_0)
        /*0014*/ 	.word	0x00000000


	//----- nvinfo : EIATTR_FRAME_SIZE
	.align		4
.L_5:
        /*0018*/ 	.byte	0x04, 0x11
        /*001a*/ 	.short	(.L_7 - .L_6)
	.align		4
.L_6:
        /*001c*/ 	.word	index@(triton_poi_fused__native_batch_norm_legit_no_training_convolution_relu_threshold_backward_0)
        /*0020*/ 	.word	0x00000000


	//----- nvinfo : EIATTR_MIN_STACK_SIZE
	.align		4
.L_7:
        /*0024*/ 	.byte	0x04, 0x12
        /*0026*/ 	.short	(.L_9 - .L_8)
	.align		4
.L_8:
        /*0028*/ 	.word	index@(triton_poi_fused__native_batch_norm_legit_no_training_convolution_relu_threshold_backward_0)
        /*002c*/ 	.word	0x00000000
.L_9:


//--------------------- .nv.info.triton_poi_fused__native_batch_norm_legit_no_training_convolution_relu_threshold_backward_0 --------------------------
	.section	.nv.info.triton_poi_fused__native_batch_norm_legit_no_training_convolution_relu_threshold_backward_0,"",@"SHT_CUDA_INFO"
	.sectionflags	@""
	.align	4


	//----- nvinfo : EIATTR_CUDA_API_VERSION
	.align		4
        /*0000*/ 	.byte	0x04, 0x37
        /*0002*/ 	.short	(.L_11 - .L_10)
.L_10:
        /*0004*/ 	.word	0x0000007c


	//----- nvinfo : EIATTR_KPARAM_INFO
	.align		4
.L_11:
        /*0008*/ 	.byte	0x04, 0x17
        /*000a*/ 	.short	(.L_13 - .L_12)
.L_12:
        /*000c*/ 	.word	0x00000000
        /*0010*/ 	.short	0x0008
        /*0012*/ 	.short	0x0040
        /*0014*/ 	.byte	0x00, 0xf0, 0x11, 0x00


	//----- nvinfo : EIATTR_KPARAM_INFO
	.align		4
.L_13:
        /*0018*/ 	.byte	0x04, 0x17
        /*001a*/ 	.short	(.L_15 - .L_14)
.L_14:
        /*001c*/ 	.word	0x00000000
        /*0020*/ 	.short	0x0007
        /*0022*/ 	.short	0x0038
        /*0024*/ 	.byte	0x00, 0xf4, 0x21, 0x00


	//----- nvinfo : EIATTR_KPARAM_INFO
	.align		4
.L_15:
        /*0028*/ 	.byte	0x04, 0x17
        /*002a*/ 	.short	(.L_17 - .L_16)
.L_16:
        /*002c*/ 	.word	0x00000000
        /*0030*/ 	.short	0x0006
        /*0032*/ 	.short	0x0030
        /*0034*/ 	.byte	0x00, 0xf4, 0x21, 0x00


	//----- nvinfo : EIATTR_KPARAM_INFO
	.align		4
.L_17:
        /*0038*/ 	.byte	0x04, 0x17
        /*003a*/ 	.short	(.L_19 - .L_18)
.L_18:
        /*003c*/ 	.word	0x00000000
        /*0040*/ 	.short	0x0005
        /*0042*/ 	.short	0x0028
        /*0044*/ 	.byte	0x00, 0xf4, 0x21, 0x00


	//----- nvinfo : EIATTR_KPARAM_INFO
	.align		4
.L_19:
        /*0048*/ 	.byte	0x04, 0x17
        /*004a*/ 	.short	(.L_21 - .L_20)
.L_20:
        /*004c*/ 	.word	0x00000000
        /*0050*/ 	.short	0x0004
        /*0052*/ 	.short	0x0020
        /*0054*/ 	.byte	0x00, 0xf4, 0x21, 0x00


	//----- nvinfo : EIATTR_KPARAM_INFO
	.align		4
.L_21:
        /*0058*/ 	.byte	0x04, 0x17
        /*005a*/ 	.short	(.L_23 - .L_22)
.L_22:
        /*005c*/ 	.word	0x00000000
        /*0060*/ 	.short	0x0003
        /*0062*/ 	.short	0x0018
        /*0064*/ 	.byte	0x00, 0xf4, 0x21, 0x00


	//----- nvinfo : EIATTR_KPARAM_INFO
	.align		4
.L_23:
        /*0068*/ 	.byte	0x04, 0x17
        /*006a*/ 	.short	(.L_25 - .L_24)
.L_24:
        /*006c*/ 	.word	0x00000000
        /*0070*/ 	.short	0x0002
        /*0072*/ 	.short	0x0010
        /*0074*/ 	.byte	0x00, 0xf4, 0x21, 0x00


	//----- nvinfo : EIATTR_KPARAM_INFO
	.align		4
.L_25:
        /*0078*/ 	.byte	0x04, 0x17
        /*007a*/ 	.short	(.L_27 - .L_26)
.L_26:
        /*007c*/ 	.word	0x00000000
        /*0080*/ 	.short	0x0001
        /*0082*/ 	.short	0x0008
        /*0084*/ 	.byte	0x00, 0xf4, 0x21, 0x00


	//----- nvinfo : EIATTR_KPARAM_INFO
	.align		4
.L_27:
        /*0088*/ 	.byte	0x04, 0x17
        /*008a*/ 	.short	(.L_29 - .L_28)
.L_28:
        /*008c*/ 	.word	0x00000000
        /*0090*/ 	.short	0x0000
        /*0092*/ 	.short	0x0000
        /*0094*/ 	.byte	0x00, 0xf4, 0x21, 0x00


	//----- nvinfo : EIATTR_SPARSE_MMA_MASK
	.align		4
.L_29:
        /*0098*/ 	.byte	0x03, 0x50
        /*009a*/ 	.short	0x0000


	//----- nvinfo : EIATTR_MAXREG_COUNT
	.align		4
        /*009c*/ 	.byte	0x03, 0x1b
        /*009e*/ 	.short	0x00ff


	//----- nvinfo : EIATTR_EXIT_INSTR_OFFSETS
	.align		4
        /*00a0*/ 	.byte	0x04, 0x1c
        /*00a2*/ 	.short	(.L_31 - .L_30)


	//   ....[0]....
.L_30:
        /*00a4*/ 	.word	0x000003a0


	//----- nvinfo : EIATTR_REQNTID
	.align		4
.L_31:
        /*00a8*/ 	.byte	0x04, 0x10
        /*00aa*/ 	.short	(.L_33 - .L_32)
.L_32:
        /*00ac*/ 	.word	0x00000080
        /*00b0*/ 	.word	0x00000001
        /*00b4*/ 	.word	0x00000001


	//----- nvinfo : EIATTR_CBANK_PARAM_SIZE
	.align		4
.L_33:
        /*00b8*/ 	.byte	0x03, 0x19
        /*00ba*/ 	.short	0x0044


	//----- nvinfo : EIATTR_PARAM_CBANK
	.align		4
        /*00bc*/ 	.byte	0x04, 0x0a
        /*00be*/ 	.short	(.L_35 - .L_34)
	.align		4
.L_34:
        /*00c0*/ 	.word	index@(.nv.constant0.triton_poi_fused__native_batch_norm_legit_no_training_convolution_relu_threshold_backward_0)
        /*00c4*/ 	.short	0x0210
        /*00c6*/ 	.short	0x0044


	//----- nvinfo : EIATTR_SW_WAR
	.align		4
.L_35:
        /*00c8*/ 	.byte	0x04, 0x36
        /*00ca*/ 	.short	(.L_37 - .L_36)
.L_36:
        /*00cc*/ 	.word	0x00000008
.L_37:


//--------------------- .nv.callgraph             --------------------------
	.section	.nv.callgraph,"",@"SHT_CUDA_CALLGRAPH"
	.align	4
	.sectionentsize	8
	.align		4
        /*0000*/ 	.word	0x00000000
	.align		4
        /*0004*/ 	.word	0xffffffff
	.align		4
        /*0008*/ 	.word	0x00000000
	.align		4
        /*000c*/ 	.word	0xfffffffe
	.align		4
        /*0010*/ 	.word	0x00000000
	.align		4
        /*0014*/ 	.word	0xfffffffd
	.align		4
        /*0018*/ 	.word	0x00000000
	.align		4
        /*001c*/ 	.word	0xfffffffc


//--------------------- .nv.constant4             --------------------------
	.section	.nv.constant4,"a",@progbits
	.align	8
	.align		8
.nv.constant4:
        /*0000*/ 	.dword	_$_str
	.align		8
        /*0008*/ 	.dword	_$_str_$_2


//--------------------- .text.triton_poi_fused__native_batch_norm_legit_no_training_convolution_relu_threshold_backward_0 --------------------------
	.section	.text.triton_poi_fused__native_batch_norm_legit_no_training_convolution_relu_threshold_backward_0,"ax",@progbits
	.align	128
        .global         triton_poi_fused__native_batch_norm_legit_no_training_convolution_relu_threshold_backward_0
        .type           triton_poi_fused__native_batch_norm_legit_no_training_convolution_relu_threshold_backward_0,@function
        .size           triton_poi_fused__native_batch_norm_legit_no_training_convolution_relu_threshold_backward_0,(.L_x_1 - triton_poi_fused__native_batch_norm_legit_no_training_convolution_relu_threshold_backward_0)
        .other          triton_poi_fused__native_batch_norm_legit_no_training_convolution_relu_threshold_backward_0,@"STO_CUDA_ENTRY STV_DEFAULT"
triton_poi_fused__native_batch_norm_legit_no_training_convolution_relu_threshold_backward_0:
.text.triton_poi_fused__native_batch_norm_legit_no_training_convolution_relu_threshold_backward_0:
[----:B------:R-:W-:Y:S01]  /*0000*/  LDC R1, c[0x0][0x28] ;  /* 0x00000a00ff017b82 */ /* 0x000fe20000000800 */
[----:B------:R-:W1:Y:S07]  /*0010*/  S2R R0, SR_TID.X ;  /* 0x0000000000007919 */ /* 0x000e6e0000002100 */
[----:B------:R-:W2:Y:S01]  /*0020*/  LDC.64 R10, c[0x0][0x228] ;  /* 0x00008a00ff0a7b82 */ /* 0x000ea20000000a00 */
[----:B------:R-:W-:Y:S01]  /*0030*/  ULDC.64 UR4, c[0x0][0x208] ;  /* 0x0000820000047ab9 */ /* 0x000fe20000000a00 */
[----:B------:R-:W-:Y:S01]  /*0040*/  ULDC.64 UR6, c[0x0][0x248] ;  /* 0x0000920000067ab9 */ /* 0x000fe20000000a00 */
[----:B------:R-:W3:Y:S05]  /*0050*/  S2R R3, SR_CTAID.X ;  /* 0x0000000000037919 */ /* 0x000eea0000002500 */
[----:B------:R-:W4:Y:S08]  /*0060*/  LDC.64 R6, c[0x0][0x218] ;  /* 0x00008600ff067b82 */ /* 0x000f300000000a00 */
[----:B------:R-:W5:Y:S08]  /*0070*/  LDC.64 R8, c[0x0][0x220] ;  /* 0x00008800ff087b82 */ /* 0x000f700000000a00 */
[----:B------:R-:W5:Y:S01]  /*0080*/  LDC.64 R12, c[0x0][0x230] ;  /* 0x00008c00ff0c7b82 */ /* 0x000f620000000a00 */
[----:B-1----:R-:W-:-:S07]  /*0090*/  LOP3.LUT R0, R0, 0x7f, RZ, 0xc0, !PT ;  /* 0x0000007f00007812 */ /* 0x002fce00078ec0ff */
[----:B------:R-:W1:Y:S01]  /*00a0*/  LDC.64 R4, c[0x0][0x238] ;  /* 0x00008e00ff047b82 */ /* 0x000e620000000a00 */
[----:B---3--:R-:W-:Y:S02]  /*00b0*/  SHF.R.S32.HI R2, RZ, 0x18, R3 ;  /* 0x00000018ff027819 */ /* 0x008fe40000011403 */
[----:B------:R-:W-:Y:S02]  /*00c0*/  LEA R0, R3, R0, 0x7 ;  /* 0x0000000003007211 */ /* 0x000fe400078e38ff */
[----:B------:R-:W-:-:S04]  /*00d0*/  SGXT R3, R2, 0x1 ;  /* 0x000000010203781a */ /* 0x000fc80000000200 */
[----:B------:R-:W-:-:S04]  /*00e0*/  LEA.HI R3, R3, R0, RZ, 0x6 ;  /* 0x0000000003037211 */ /* 0x000fc800078f30ff */
[----:B------:R-:W-:-:S04]  /*00f0*/  SHF.R.S32.HI R3, RZ, 0x6, R3 ;  /* 0x00000006ff037819 */ /* 0x000fc80000011403 */
[----:B------:R-:W-:-:S04]  /*0100*/  LEA.HI R2, R3, R3, RZ, 0x4 ;  /* 0x0000000303027211 */ /* 0x000fc800078f20ff */
[----:B------:R-:W-:-:S04]  /*0110*/  LOP3.LUT R2, R2, 0xfffffff0, RZ, 0xc0, !PT ;  /* 0xfffffff002027812 */ /* 0x000fc800078ec0ff */
[----:B------:R-:W-:Y:S02]  /*0120*/  IADD3 R15, R3, -R2, RZ ;  /* 0x80000002030f7210 */ /* 0x000fe40007ffe0ff */
[----:B------:R-:W3:Y:S03]  /*0130*/  LDC.64 R2, c[0x0][0x210] ;  /* 0x00008400ff027b82 */ /* 0x000ee60000000a00 */
[----:B--2---:R-:W-:-:S05]  /*0140*/  IMAD.WIDE R10, R15, 0x4, R10 ;  /* 0x000000040f0a7825 */ /* 0x004fca00078e020a */
[----:B------:R2:W2:Y:S01]  /*0150*/  LDG.E.EL R16, desc[UR4][R10.64] ;  /* 0x000000040a107981 */ /* 0x0004a2000c2e1900 */
[----:B----4-:R-:W-:-:S04]  /*0160*/  IMAD.WIDE R6, R15, 0x4, R6 ;  /* 0x000000040f067825 */ /* 0x010fc800078e0206 */
[----:B-----5:R-:W-:Y:S02]  /*0170*/  IMAD.WIDE R8, R15, 0x4, R8 ;  /* 0x000000040f087825 */ /* 0x020fe400078e0208 */
[----:B------:R-:W4:Y:S04]  /*0180*/  LDG.E.EL R7, desc[UR4][R6.64] ;  /* 0x0000000406077981 */ /* 0x000f28000c2e1900 */
[----:B------:R-:W5:Y:S01]  /*0190*/  LDG.E.EL R8, desc[UR4][R8.64] ;  /* 0x0000000408087981 */ /* 0x000f62000c2e1900 */
[----:B---3--:R-:W-:-:S05]  /*01a0*/  IMAD.WIDE R2, R0, 0x4, R2 ;  /* 0x0000000400027825 */ /* 0x008fca00078e0202 */
[----:B------:R-:W4:Y:S01]  /*01b0*/  LDG.E R14, desc[UR4][R2.64] ;  /* 0x00000004020e7981 */ /* 0x000f22000c1e1900 */
[----:B0-2---:R-:W-:-:S04]  /*01c0*/  IMAD.WIDE R10, R15, 0x4, R12 ;  /* 0x000000040f0a7825 */ /* 0x005fc800078e020c */
[----:B-1----:R-:W-:Y:S02]  /*01d0*/  IMAD.WIDE R4, R15, 0x4, R4 ;  /* 0x000000040f047825 */ /* 0x002fe400078e0204 */
[----:B------:R-:W2:Y:S04]  /*01e0*/  LDG.E.EL R10, desc[UR4][R10.64] ;  /* 0x000000040a0a7981 */ /* 0x000ea8000c2e1900 */
[----:B------:R0:W2:Y:S01]  /*01f0*/  LDG.E.EL R13, desc[UR4][R4.64] ;  /* 0x00000004040d7981 */ /* 0x0000a2000c2e1900 */
[----:B------:R-:W-:Y:S01]  /*0200*/  HFMA2.MMA R15, -RZ, RZ, 1.625, 0 ;  /* 0x3e800000ff0f7435 */ /* 0x000fe200000001ff */
[----:B0-----:R-:W0:Y:S02]  /*0210*/  LDC.64 R4, c[0x0][0x240] ;  /* 0x00009000ff047b82 */ /* 0x001e240000000a00 */
[----:B0-----:R-:W-:-:S04]  /*0220*/  IMAD.WIDE R4, R0, 0x4, R4 ;  /* 0x0000000400047825 */ /* 0x001fc800078e0204 */
[----:B------:R-:W-:-:S04]  /*0230*/  FADD R16, R16, 9.9999997473787516356e-06 ;  /* 0x3727c5ac10107421 */ /* 0x000fc80000000000 */
[----:B------:R-:W0:Y:S02]  /*0240*/  MUFU.SQRT R12, R16 ;  /* 0x00000010000c7308 */ /* 0x000e240000002000 */
[C---:B0-----:R-:W-:Y:S02]  /*0250*/  FSETP.GT.AND P0, PT, R12.reuse, 8.50705917302346158658e+37, PT ;  /* 0x7e8000000c00780b */ /* 0x041fe40003f04000 */
[----:B------:R-:W-:-:S11]  /*0260*/  FSETP.GEU.AND P1, PT, R12, 1.175494350822287508e-38, PT ;  /* 0x008000000c00780b */ /* 0x000fd60003f2e000 */
[----:B------:R-:W-:-:S04]  /*0270*/  @P0 FMUL R12, R12, 0.25 ;  /* 0x3e8000000c0c0820 */ /* 0x000fc80000400000 */
[----:B------:R-:W-:-:S06]  /*0280*/  @!P1 FMUL R12, R12, 16777216 ;  /* 0x4b8000000c0c9820 */ /* 0x000fcc0000400000 */
[----:B------:R-:W0:Y:S01]  /*0290*/  MUFU.RCP R12, R12 ;  /* 0x0000000c000c7308 */ /* 0x000e220000001000 */
[----:B------:R-:W-:Y:S01]  /*02a0*/  FSEL R15, R15, 1, P0 ;  /* 0x3f8000000f0f7808 */ /* 0x000fe20000000000 */
[----:B----4-:R-:W-:-:S04]  /*02b0*/  FADD R9, R14, R7 ;  /* 0x000000070e097221 */ /* 0x010fc80000000000 */
[----:B------:R-:W-:Y:S01]  /*02c0*/  @!P1 FMUL R15, R15, 16777216 ;  /* 0x4b8000000f0f9820 */ /* 0x000fe20000400000 */
[----:B-----5:R-:W-:-:S03]  /*02d0*/  FADD R8, -R8, R9 ;  /* 0x0000000908087221 */ /* 0x020fc60000000100 */
[----:B0-----:R-:W-:-:S04]  /*02e0*/  FMUL R15, R12, R15 ;  /* 0x0000000f0c0f7220 */ /* 0x001fc80000400000 */
[----:B------:R-:W-:-:S04]  /*02f0*/  FMUL R8, R8, R15 ;  /* 0x0000000f08087220 */ /* 0x000fc80000400000 */
[----:B--2---:R-:W-:-:S05]  /*0300*/  FFMA R8, R10, R8, R13 ;  /* 0x000000080a087223 */ /* 0x004fca000000000d */
[----:B------:R-:W-:-:S04]  /*0310*/  FSETP.GEU.AND P0, PT, R8, RZ, PT ;  /* 0x000000ff0800720b */ /* 0x000fc80003f0e000 */
[----:B------:R-:W-:Y:S02]  /*0320*/  FSEL R11, R8, RZ, P0 ;  /* 0x000000ff080b7208 */ /* 0x000fe40000000000 */
[----:B------:R-:W-:Y:S02]  /*0330*/  IADD3 R6, P1, R0, UR6, RZ ;  /* 0x0000000600067c10 */ /* 0x000fe4000ff3e0ff */
[----:B------:R-:W-:Y:S02]  /*0340*/  FSETP.GTU.AND P0, PT, R11, RZ, PT ;  /* 0x000000ff0b00720b */ /* 0x000fe40003f0c000 */
[----:B------:R-:W-:Y:S02]  /*0350*/  LEA.HI.X.SX32 R7, R0, UR7, 0x1, P1 ;  /* 0x0000000700077c11 */ /* 0x000fe400088f0eff */
[----:B------:R-:W-:Y:S01]  /*0360*/  SEL R13, RZ, 0x1, P0 ;  /* 0x00000001ff0d7807 */ /* 0x000fe20000000000 */
[----:B------:R-:W-:Y:S04]  /*0370*/  STG.E desc[UR4][R2.64], R9 ;  /* 0x0000000902007986 */ /* 0x000fe8000c101904 */
[----:B------:R-:W-:Y:S04]  /*0380*/  STG.E desc[UR4][R4.64], R11 ;  /* 0x0000000b04007986 */ /* 0x000fe8000c101904 */
[----:B------:R-:W-:Y:S01]  /*0390*/  STG.E.U8 desc[UR4][R6.64], R13 ;  /* 0x0000000d06007986 */ /* 0x000fe2000c101104 */
[----:B------:R-:W-:Y:S05]  /*03a0*/  EXIT ;  /* 0x000000000000794d */ /* 0x000fea0003800000 */
.L_x_0:
[----:B------:R-:W-:-:S00]  /*03b0*/  BRA `(.L_x_0) ;  /* 0xfffffffc00fc7947 */ /* 0x000fc0000383ffff */
[----:B------:R-:W-:-:S00]  /*03c0*/  NOP ;  /* 0x0000000000007918 */ /* 0x000fc00000000000 */
        /* <DEDUP_REMOVED lines=11> */
.L_x_1:


//--------------------- .nv.global.init           --------------------------
	.section	.nv.global.init,"aw",@progbits
.nv.global.init:
	.type		_$_str,@object
	.size		_$_str,(_$_str_$_2 - _$_str)
_$_str:
        /*0000*/ 	.byte	0x5f, 0x5f, 0x43, 0x55, 0x44, 0x41, 0x5f, 0x46, 0x54, 0x5a, 0x00
	.type		_$_str_$_2,@object
	.size		_$_str_$_2,(.L_1 - _$_str_$_2)
_$_str_$_2:
        /*000b*/ 	.byte	0x5f, 0x5f, 0x43, 0x55, 0x44, 0x41, 0x5f, 0x50, 0x52, 0x45, 0x43, 0x5f, 0x53, 0x51, 0x52, 0x54
        /*001b*/ 	.byte	0x00
.L_1:


//--------------------- .nv.constant0.triton_poi_fused__native_batch_norm_legit_no_training_convolution_relu_threshold_backward_0 --------------------------
	.section	.nv.constant0.triton_poi_fused__native_batch_norm_legit_no_training_convolution_relu_threshold_backward_0,"a",@progbits
	.sectionflags	@""
	.align	4
.nv.constant0.triton_poi_fused__native_batch_norm_legit_no_training_convolution_relu_threshold_backward_0:
	.zero		596
